//
// Generated by NVIDIA NVVM Compiler
//
// Compiler Build ID: CL-36424714
// Cuda compilation tools, release 13.0, V13.0.88
// Based on NVVM 20.0.0
//

.version 9.0
.target sm_100
.address_size 64

	// .globl	weights_gradients

.visible .entry weights_gradients(
	.param .u64 .ptr .align 1 weights_gradients_param_0,
	.param .u64 .ptr .align 1 weights_gradients_param_1,
	.param .u64 .ptr .align 1 weights_gradients_param_2
)
{


	ret;

}


// ===== COMPILED SASS (sm_100) =====

	.target	sm_100

	.elftype	@"ET_EXEC"


//--------------------- .note.nv.tkinfo           --------------------------
	.section	.note.nv.tkinfo,"",@"SHT_NOTE"
	.sectionflags	@"SHF_NOTE_NV_TKINFO"
	.tkinfo
        /*0018*/ 	.word	0x00000002
        /*0030*/ 	.string	""
        /*0030*/ 	.string	"ptxas"
        /*0030*/ 	.string	"Cuda compilation tools, release 13.0, V13.0.88"
        /*0030*/ 	.string	"Build cuda_13.0.r13.0/compiler.36424714_0"
        /*0030*/ 	.string	"-arch sm_100 -m 64 "



//--------------------- .note.nv.cuinfo           --------------------------
	.section	.note.nv.cuinfo,"",@"SHT_NOTE"
	.sectionflags	@"SHF_NOTE_NV_CUINFO"
        /*0018*/ 	.short	0x0002
        /*001a*/ 	.short	0x0064
        /*001c*/ 	.short	0x0082
	.zero		2


//--------------------- .nv.info                  --------------------------
	.section	.nv.info,"",@"SHT_CUDA_INFO"
	.align	4


	//----- nvinfo : EIATTR_REGCOUNT
	.align		4
        /*0000*/ 	.byte	0x04, 0x2f
        /*0002*/ 	.short	(.L_1 - .L_0)
	.align		4
.L_0:
        /*0004*/ 	.word	index@(weights_gradients)
        /*0008*/ 	.word	0x00000004


	//----- nvinfo : EIATTR_FRAME_SIZE
	.align		4
.L_1:
        /*000c*/ 	.byte	0x04, 0x11
        /*000e*/ 	.short	(.L_3 - .L_2)
	.align		4
.L_2:
        /*0010*/ 	.word	index@(weights_gradients)
        /*0014*/ 	.word	0x00000000


	//----- nvinfo : EIATTR_MIN_STACK_SIZE
	.align		4
.L_3:
        /*0018*/ 	.byte	0x04, 0x12
        /*001a*/ 	.short	(.L_5 - .L_4)
	.align		4
.L_4:
        /*001c*/ 	.word	index@(weights_gradients)
        /*0020*/ 	.word	0x00000000
.L_5:


//--------------------- .nv.compat                --------------------------
	.section	.nv.compat,"",@"SHT_CUDA_COMPAT_INFO"
	.align	4
        /*0000*/ 	.byte	0x02, 0x09, 0x00, 0x00, 0x02, 0x02, 0x01, 0x00, 0x02, 0x05, 0x05, 0x00, 0x03, 0x07, 0x01, 0x01
        /*0010*/ 	.byte	0x02, 0x03, 0x00, 0x00, 0x02, 0x06, 0x01, 0x00, 0x04, 0x0b, 0x08, 0x00, 0x09, 0x00, 0x00, 0x00
        /*0020*/ 	.byte	0x00, 0x00, 0x00, 0x00


//--------------------- .nv.info.weights_gradients --------------------------
	.section	.nv.info.weights_gradients,"",@"SHT_CUDA_INFO"
	.sectionflags	@""
	.align	4


	//----- nvinfo : EIATTR_CUDA_API_VERSION
	.align		4
        /*0000*/ 	.byte	0x04, 0x37
        /*0002*/ 	.short	(.L_7 - .L_6)
.L_6:
        /*0004*/ 	.word	0x00000082


	//----- nvinfo : EIATTR_KPARAM_INFO
	.align		4
.L_7:
        /*0008*/ 	.byte	0x04, 0x17
        /*000a*/ 	.short	(.L_9 - .L_8)
.L_8:
        /*000c*/ 	.word	0x00000000
        /*0010*/ 	.short	0x0002
        /*0012*/ 	.short	0x0010
        /*0014*/ 	.byte	0x00, 0xf5, 0x21, 0x00


	//----- nvinfo : EIATTR_KPARAM_INFO
	.align		4
.L_9:
        /*0018*/ 	.byte	0x04, 0x17
        /*001a*/ 	.short	(.L_11 - .L_10)
.L_10:
        /*001c*/ 	.word	0x00000000
        /*0020*/ 	.short	0x0001
        /*0022*/ 	.short	0x0008
        /*0024*/ 	.byte	0x00, 0xf5, 0x21, 0x00


	//----- nvinfo : EIATTR_KPARAM_INFO
	.align		4
.L_11:
        /*0028*/ 	.byte	0x04, 0x17
        /*002a*/ 	.short	(.L_13 - .L_12)
.L_12:
        /*002c*/ 	.word	0x00000000
        /*0030*/ 	.short	0x0000
        /*0032*/ 	.short	0x0000
        /*0034*/ 	.byte	0x00, 0xf5, 0x21, 0x00


	//----- nvinfo : EIATTR_SPARSE_MMA_MASK
	.align		4
.L_13:
        /*0038*/ 	.byte	0x03, 0x50
        /*003a*/ 	.short	0x0000


	//----- nvinfo : EIATTR_MAXREG_COUNT
	.align		4
        /*003c*/ 	.byte	0x03, 0x1b
        /*003e*/ 	.short	0x00ff


	//----- nvinfo : EIATTR_MERCURY_ISA_VERSION
	.align		4
        /*0040*/ 	.byte	0x03, 0x5f
        /*0042*/ 	.short	0x0101


	//----- nvinfo : EIATTR_VRC_CTA_INIT_COUNT
	.align		4
        /*0044*/ 	.byte	0x02, 0x4a
	.zero		1
	.zero		1


	//----- nvinfo : EIATTR_EXIT_INSTR_OFFSETS
	.align		4
        /*0048*/ 	.byte	0x04, 0x1c
        /*004a*/ 	.short	(.L_15 - .L_14)


	//   ....[0]....
.L_14:
        /*004c*/ 	.word	0x00000010


	//----- nvinfo : EIATTR_CBANK_PARAM_SIZE
	.align		4
.L_15:
        /*0050*/ 	.byte	0x03, 0x19
        /*0052*/ 	.short	0x0018


	//----- nvinfo : EIATTR_PARAM_CBANK
	.align		4
        /*0054*/ 	.byte	0x04, 0x0a
        /*0056*/ 	.short	(.L_17 - .L_16)
	.align		4
.L_16:
        /*0058*/ 	.word	index@(.nv.constant0.weights_gradients)
        /*005c*/ 	.short	0x0380
        /*005e*/ 	.short	0x0018


	//----- nvinfo : EIATTR_SW_WAR
	.align		4
.L_17:
        /*0060*/ 	.byte	0x04, 0x36
        /*0062*/ 	.short	(.L_19 - .L_18)
.L_18:
        /*0064*/ 	.word	0x00000008
.L_19:


//--------------------- .nv.callgraph             --------------------------
	.section	.nv.callgraph,"",@"SHT_CUDA_CALLGRAPH"
	.align	4
	.sectionentsize	8
	.align		4
        /*0000*/ 	.word	0x00000000
	.align		4
        /*0004*/ 	.word	0xffffffff
	.align		4
        /*0008*/ 	.word	0x00000000
	.align		4
        /*000c*/ 	.word	0xfffffffe
	.align		4
        /*0010*/ 	.word	0x00000000
	.align		4
        /*0014*/ 	.word	0xfffffffd
	.align		4
        /*0018*/ 	.word	0x00000000
	.align		4
        /*001c*/ 	.word	0xfffffffc


//--------------------- .text.weights_gradients   --------------------------
	.section	.text.weights_gradients,"ax",@progbits
	.align	128
        .global         weights_gradients
        .type           weights_gradients,@function
        .size           weights_gradients,(.L_x_1 - weights_gradients)
        .other          weights_gradients,@"STO_CUDA_ENTRY STV_DEFAULT"
weights_gradients:
.text.weights_gradients:
[----:B------:R-:W-:Y:S01]  /*0000*/  LDC R1, c[0x0][0x37c] ;  /* 0x0000df00ff017b82 */ /* 0x000fe20000000800 */
[----:B------:R-:W-:Y:S05]  /*0010*/  EXIT ;  /* 0x000000000000794d */ /* 0x000fea0003800000 */
.L_x_0:
[----:B------:R-:W-:-:S00]  /*0020*/  BRA `(.L_x_0) ;  /* 0xfffffffc00fc7947 */ /* 0x000fc0000383ffff */
[----:B------:R-:W-:-:S00]  /*0030*/  NOP ;  /* 0x0000000000007918 */ /* 0x000fc00000000000 */
        /* <DEDUP_REMOVED lines=12> */
.L_x_1:


//--------------------- .nv.shared.reserved.0     --------------------------
	.section	.nv.shared.reserved.0,"aw",@nobits
	.weak		__nv_reservedSMEM_offset_0_alias
	.size		__nv_reservedSMEM_offset_0_alias, 0, 64
	.other		__nv_reservedSMEM_offset_0_alias,@"STO_CUDA_RESERVED_SHARED STV_DEFAULT"
__nv_reservedSMEM_offset_0_alias:
	.zero		0
	.zero		64


//--------------------- .nv.constant0.weights_gradients --------------------------
	.section	.nv.constant0.weights_gradients,"a",@progbits
	.sectionflags	@""
	.align	4
.nv.constant0.weights_gradients:
	.zero		920


//--------------------- SYMBOLS --------------------------

	.type		.nv.reservedSmem.offset0,@object
	.size		.nv.reservedSmem.offset0,0x4
